	.headerflags	@"EF_CUDA_TEXMODE_UNIFIED EF_CUDA_64BIT_ADDRESS EF_CUDA_ACCELERATORS EF_CUDA_SM90 EF_CUDA_VIRTUAL_SM(EF_CUDA_SM90)"
	.elftype	@"ET_EXEC"


//--------------------- .nv.info                  --------------------------
	.section	.nv.info,"",@"SHT_CUDA_INFO"
	.align	4


	//----- nvinfo : EIATTR_REGCOUNT
	.align		4
        /*0000*/ 	.byte	0x04, 0x2f
        /*0002*/ 	.short	(.L_1 - .L_0)
	.align		4
.L_0:
        /*0004*/ 	.word	index@(triton_poi_fused_convolution_relu_5)
        /*0008*/ 	.word	0x00000020


	//----- nvinfo : EIATTR_MIN_STACK_SIZE
	.align		4
.L_1:
        /*000c*/ 	.byte	0x04, 0x12
        /*000e*/ 	.short	(.L_3 - .L_2)
	.align		4
.L_2:
        /*0010*/ 	.word	index@(triton_poi_fused_convolution_relu_5)
        /*0014*/ 	.word	0x00000000


	//----- nvinfo : EIATTR_FRAME_SIZE
	.align		4
.L_3:
        /*0018*/ 	.byte	0x04, 0x11
        /*001a*/ 	.short	(.L_5 - .L_4)
	.align		4
.L_4:
        /*001c*/ 	.word	index@(triton_poi_fused_convolution_relu_5)
        /*0020*/ 	.word	0x00000000


	//----- nvinfo : EIATTR_MIN_STACK_SIZE
	.align		4
.L_5:
        /*0024*/ 	.byte	0x04, 0x12
        /*0026*/ 	.short	(.L_7 - .L_6)
	.align		4
.L_6:
        /*0028*/ 	.word	index@(triton_poi_fused_convolution_relu_5)
        /*002c*/ 	.word	0x00000000
.L_7:


//--------------------- .nv.info.triton_poi_fused_convolution_relu_5 --------------------------
	.section	.nv.info.triton_poi_fused_convolution_relu_5,"",@"SHT_CUDA_INFO"
	.sectionflags	@""
	.align	4


	//----- nvinfo : EIATTR_CUDA_API_VERSION
	.align		4
        /*0000*/ 	.byte	0x04, 0x37
        /*0002*/ 	.short	(.L_9 - .L_8)
.L_8:
        /*0004*/ 	.word	0x0000007c


	//----- nvinfo : EIATTR_KPARAM_INFO
	.align		4
.L_9:
        /*0008*/ 	.byte	0x04, 0x17
        /*000a*/ 	.short	(.L_11 - .L_10)
.L_10:
        /*000c*/ 	.word	0x00000000
        /*0010*/ 	.short	0x0004
        /*0012*/ 	.short	0x001c
        /*0014*/ 	.byte	0x00, 0xf0, 0x11, 0x00


	//----- nvinfo : EIATTR_KPARAM_INFO
	.align		4
.L_11:
        /*0018*/ 	.byte	0x04, 0x17
        /*001a*/ 	.short	(.L_13 - .L_12)
.L_12:
        /*001c*/ 	.word	0x00000000
        /*0020*/ 	.short	0x0003
        /*0022*/ 	.short	0x0018
        /*0024*/ 	.byte	0x00, 0xf0, 0x11, 0x00


	//----- nvinfo : EIATTR_KPARAM_INFO
	.align		4
.L_13:
        /*0028*/ 	.byte	0x04, 0x17
        /*002a*/ 	.short	(.L_15 - .L_14)
.L_14:
        /*002c*/ 	.word	0x00000000
        /*0030*/ 	.short	0x0002
        /*0032*/ 	.short	0x0010
        /*0034*/ 	.byte	0x00, 0xf4, 0x21, 0x00


	//----- nvinfo : EIATTR_KPARAM_INFO
	.align		4
.L_15:
        /*0038*/ 	.byte	0x04, 0x17
        /*003a*/ 	.short	(.L_17 - .L_16)
.L_16:
        /*003c*/ 	.word	0x00000000
        /*0040*/ 	.short	0x0001
        /*0042*/ 	.short	0x0008
        /*0044*/ 	.byte	0x00, 0xf4, 0x21, 0x00


	//----- nvinfo : EIATTR_KPARAM_INFO
	.align		4
.L_17:
        /*0048*/ 	.byte	0x04, 0x17
        /*004a*/ 	.short	(.L_19 - .L_18)
.L_18:
        /*004c*/ 	.word	0x00000000
        /*0050*/ 	.short	0x0000
        /*0052*/ 	.short	0x0000
        /*0054*/ 	.byte	0x00, 0xf4, 0x21, 0x00


	//----- nvinfo : EIATTR_SPARSE_MMA_MASK
	.align		4
.L_19:
        /*0058*/ 	.byte	0x03, 0x50
        /*005a*/ 	.short	0x0000


	//----- nvinfo : EIATTR_MAXREG_COUNT
	.align		4
        /*005c*/ 	.byte	0x03, 0x1b
        /*005e*/ 	.short	0x00ff


	//----- nvinfo : EIATTR_EXIT_INSTR_OFFSETS
	.align		4
        /*0060*/ 	.byte	0x04, 0x1c
        /*0062*/ 	.short	(.L_21 - .L_20)


	//   ....[0]....
.L_20:
        /*0064*/ 	.word	0x00001380


	//   ....[1]....
        /*0068*/ 	.word	0x000013d0


	//----- nvinfo : EIATTR_REQNTID
	.align		4
.L_21:
        /*006c*/ 	.byte	0x04, 0x10
        /*006e*/ 	.short	(.L_23 - .L_22)
.L_22:
        /*0070*/ 	.word	0x00000100
        /*0074*/ 	.word	0x00000001
        /*0078*/ 	.word	0x00000001


	//----- nvinfo : EIATTR_CBANK_PARAM_SIZE
	.align		4
.L_23:
        /*007c*/ 	.byte	0x03, 0x19
        /*007e*/ 	.short	0x0020


	//----- nvinfo : EIATTR_PARAM_CBANK
	.align		4
        /*0080*/ 	.byte	0x04, 0x0a
        /*0082*/ 	.short	(.L_25 - .L_24)
	.align		4
.L_24:
        /*0084*/ 	.word	index@(.nv.constant0.triton_poi_fused_convolution_relu_5)
        /*0088*/ 	.short	0x0210
        /*008a*/ 	.short	0x0020


	//----- nvinfo : EIATTR_SW_WAR
	.align		4
.L_25:
        /*008c*/ 	.byte	0x04, 0x36
        /*008e*/ 	.short	(.L_27 - .L_26)
.L_26:
        /*0090*/ 	.word	0x00000008
.L_27:


//--------------------- .nv.callgraph             --------------------------
	.section	.nv.callgraph,"",@"SHT_CUDA_CALLGRAPH"
	.align	4
	.sectionentsize	8
	.align		4
        /*0000*/ 	.word	0x00000000
	.align		4
        /*0004*/ 	.word	0xffffffff
	.align		4
        /*0008*/ 	.word	0x00000000
	.align		4
        /*000c*/ 	.word	0xfffffffe
	.align		4
        /*0010*/ 	.word	0x00000000
	.align		4
        /*0014*/ 	.word	0xfffffffd
	.align		4
        /*0018*/ 	.word	0x00000000
	.align		4
        /*001c*/ 	.word	0xfffffffc


//--------------------- .text.triton_poi_fused_convolution_relu_5 --------------------------
	.section	.text.triton_poi_fused_convolution_relu_5,"ax",@progbits
	.sectionflags	@"SHF_BARRIERS=1"
	.align	128
        .global         triton_poi_fused_convolution_relu_5
        .type           triton_poi_fused_convolution_relu_5,@function
        .size           triton_poi_fused_convolution_relu_5,(.L_x_1 - triton_poi_fused_convolution_relu_5)
        .other          triton_poi_fused_convolution_relu_5,@"STO_CUDA_ENTRY STV_DEFAULT"
triton_poi_fused_convolution_relu_5:
.text.triton_poi_fused_convolution_relu_5:
[----:B------:R-:W0:Y:S01]  /*0000*/  LDC R1, c[0x0][0x28] ;  /* 0x00000a00ff017b82 */ /* 0x000e220000000800 */
[----:B------:R-:W1:Y:S07]  /*0010*/  S2R R0, SR_CTAID.Y ;  /* 0x0000000000007919 */ /* 0x000e6e0000002600 */
[----:B------:R-:W2:Y:S01]  /*0020*/  LDC.64 R28, c[0x0][0x210] ;  /* 0x00008400ff1c7b82 */ /* 0x000ea20000000a00 */
[----:B------:R-:W-:Y:S01]  /*0030*/  ULDC.64 UR6, c[0x0][0x208] ;  /* 0x0000820000067ab9 */ /* 0x000fe20000000a00 */
[----:B------:R-:W-:Y:S01]  /*0040*/  CS2R R4, SRZ ;  /* 0x0000000000047805 */ /* 0x000fe2000001ff00 */
[----:B------:R-:W3:Y:S01]  /*0050*/  S2R R24, SR_TID.X ;  /* 0x0000000000187919 */ /* 0x000ee20000002100 */
[----:B------:R-:W-:Y:S01]  /*0060*/  CS2R R6, SRZ ;  /* 0x0000000000067805 */ /* 0x000fe2000001ff00 */
[----:B------:R-:W4:Y:S01]  /*0070*/  S2R R25, SR_CTAID.X ;  /* 0x0000000000197919 */ /* 0x000f220000002500 */
[----:B-1----:R-:W-:-:S02]  /*0080*/  IMAD.SHL.U32 R0, R0, 0x40, RZ ;  /* 0x0000004000007824 */ /* 0x002fc400078e00ff */
[----:B---3--:R-:W-:Y:S01]  /*0090*/  IMAD.SHL.U32 R3, R24, 0x4, RZ ;  /* 0x0000000418037824 */ /* 0x008fe200078e00ff */
[----:B------:R-:W-:Y:S01]  /*00a0*/  SHF.R.U32.HI R26, RZ, 0x4, R24 ;  /* 0x00000004ff1a7819 */ /* 0x000fe20000011618 */
[----:B----4-:R-:W-:-:S03]  /*00b0*/  IMAD.SHL.U32 R25, R25, 0x40, RZ ;  /* 0x0000004019197824 */ /* 0x010fc600078e00ff */
[----:B------:R-:W-:Y:S02]  /*00c0*/  LOP3.LUT R3, R0, 0x3c, R3, 0xf8, !PT ;  /* 0x0000003c00037812 */ /* 0x000fe400078ef803 */
[----:B------:R-:W-:Y:S02]  /*00d0*/  SGXT.U32 R26, R26, 0x4 ;  /* 0x000000041a1a781a */ /* 0x000fe40000000000 */
[----:B------:R-:W-:Y:S02]  /*00e0*/  SHF.R.S32.HI R2, RZ, 0x1f, R3 ;  /* 0x0000001fff027819 */ /* 0x000fe40000011403 */
[----:B------:R-:W-:Y:S02]  /*00f0*/  ISETP.GE.AND P4, PT, R3, 0x200, PT ;  /* 0x000002000300780c */ /* 0x000fe40003f86270 */
[----:B------:R-:W-:Y:S02]  /*0100*/  LEA.HI R8, R2, R3, RZ, 0x7 ;  /* 0x0000000302087211 */ /* 0x000fe400078f38ff */
[----:B------:R-:W-:-:S02]  /*0110*/  LOP3.LUT R12, R25, 0x10, R26, 0xfe, !PT ;  /* 0x00000010190c7812 */ /* 0x000fc400078efe1a */
[----:B------:R-:W-:Y:S02]  /*0120*/  LOP3.LUT R2, R8, 0xffffff80, RZ, 0xc0, !PT ;  /* 0xffffff8008027812 */ /* 0x000fe400078ec0ff */
[----:B------:R-:W-:Y:S02]  /*0130*/  SHF.R.S32.HI R10, RZ, 0x7, R8 ;  /* 0x00000007ff0a7819 */ /* 0x000fe40000011408 */
[----:B------:R-:W-:Y:S02]  /*0140*/  CS2R R8, SRZ ;  /* 0x0000000000087805 */ /* 0x000fe4000001ff00 */
[----:B------:R-:W-:Y:S01]  /*0150*/  ISETP.LT.AND P1, PT, R12, 0x31, !P4 ;  /* 0x000000310c00780c */ /* 0x000fe20006721270 */
[----:B------:R-:W-:Y:S01]  /*0160*/  IMAD.IADD R23, R3, 0x1, -R2 ;  /* 0x0000000103177824 */ /* 0x000fe200078e0a02 */
[----:B------:R-:W-:Y:S01]  /*0170*/  LOP3.LUT R11, R25, R26, RZ, 0xfc, !PT ;  /* 0x0000001a190b7212 */ /* 0x000fe200078efcff */
[----:B------:R-:W1:Y:S01]  /*0180*/  LDC.64 R2, c[0x0][0x218] ;  /* 0x00008600ff027b82 */ /* 0x000e620000000a00 */
[----:B------:R-:W-:Y:S01]  /*0190*/  LOP3.LUT R13, R25, 0x20, R26, 0xfe, !PT ;  /* 0x00000020190d7812 */ /* 0x000fe200078efe1a */
[----:B------:R-:W-:Y:S01]  /*01a0*/  IMAD R14, R10, 0x1880, R23 ;  /* 0x000018800a0e7824 */ /* 0x000fe200078e0217 */
[----:B------:R-:W-:-:S02]  /*01b0*/  ISETP.LT.AND P0, PT, R11, 0x31, !P4 ;  /* 0x000000310b00780c */ /* 0x000fc40006701270 */
[----:B------:R-:W-:Y:S01]  /*01c0*/  ISETP.LT.AND P2, PT, R13, 0x31, !P4 ;  /* 0x000000310d00780c */ /* 0x000fe20006741270 */
[--C-:B------:R-:W-:Y:S01]  /*01d0*/  IMAD R21, R12, 0x80, R14.reuse ;  /* 0x000000800c157824 */ /* 0x100fe200078e020e */
[----:B------:R-:W-:Y:S01]  /*01e0*/  LOP3.LUT R12, R25, 0x30, R26, 0xfe, !PT ;  /* 0x00000030190c7812 */ /* 0x000fe200078efe1a */
[----:B------:R-:W-:Y:S01]  /*01f0*/  IMAD R19, R11, 0x80, R14 ;  /* 0x000000800b137824 */ /* 0x000fe200078e020e */
[----:B------:R-:W-:Y:S01]  /*0200*/  CS2R R10, SRZ ;  /* 0x00000000000a7805 */ /* 0x000fe2000001ff00 */
[----:B--2---:R-:W-:Y:S01]  /*0210*/  IMAD.WIDE R20, R21, 0x4, R28 ;  /* 0x0000000415147825 */ /* 0x004fe200078e021c */
[----:B------:R-:W-:-:S03]  /*0220*/  ISETP.LT.AND P3, PT, R12, 0x31, !P4 ;  /* 0x000000310c00780c */ /* 0x000fc60006761270 */
[--C-:B------:R-:W-:Y:S01]  /*0230*/  IMAD R17, R13, 0x80, R14.reuse ;  /* 0x000000800d117824 */ /* 0x100fe200078e020e */
[----:B------:R2:W3:Y:S01]  /*0240*/  @P1 LDG.E.EL.128 R8, desc[UR6][R20.64] ;  /* 0x0000000614081981 */ /* 0x0004e2000c2e1d00 */
[----:B------:R-:W-:Y:S01]  /*0250*/  IMAD R27, R12, 0x80, R14 ;  /* 0x000000800c1b7824 */ /* 0x000fe200078e020e */
[----:B------:R-:W-:Y:S02]  /*0260*/  CS2R R12, SRZ ;  /* 0x00000000000c7805 */ /* 0x000fe4000001ff00 */
[----:B------:R-:W-:Y:S01]  /*0270*/  CS2R R14, SRZ ;  /* 0x00000000000e7805 */ /* 0x000fe2000001ff00 */
[----:B------:R-:W-:-:S05]  /*0280*/  IMAD.WIDE R18, R19, 0x4, R28 ;  /* 0x0000000413127825 */ /* 0x000fca00078e021c */
[----:B------:R4:W5:Y:S01]  /*0290*/  @P0 LDG.E.EL.128 R4, desc[UR6][R18.64] ;  /* 0x0000000612040981 */ /* 0x000962000c2e1d00 */
[----:B--2---:R-:W-:Y:S01]  /*02a0*/  IMAD.WIDE R20, R17, 0x4, R28 ;  /* 0x0000000411147825 */ /* 0x004fe200078e021c */
[----:B------:R-:W-:-:S03]  /*02b0*/  CS2R R16, SRZ ;  /* 0x0000000000107805 */ /* 0x000fc6000001ff00 */
[----:B-1----:R-:W-:Y:S01]  /*02c0*/  IMAD.WIDE R2, R23, 0x4, R2 ;  /* 0x0000000417027825 */ /* 0x002fe200078e0202 */
[----:B------:R1:W2:Y:S01]  /*02d0*/  @P2 LDG.E.EL.128 R12, desc[UR6][R20.64] ;  /* 0x00000006140c2981 */ /* 0x0002a2000c2e1d00 */
[----:B------:R-:W-:Y:S02]  /*02e0*/  CS2R R22, SRZ ;  /* 0x0000000000167805 */ /* 0x000fe4000001ff00 */
[----:B------:R-:W-:Y:S01]  /*02f0*/  IMAD.WIDE R28, R27, 0x4, R28 ;  /* 0x000000041b1c7825 */ /* 0x000fe200078e021c */
[----:B----4-:R-:W-:Y:S02]  /*0300*/  CS2R R18, SRZ ;  /* 0x0000000000127805 */ /* 0x010fe4000001ff00 */
[----:B-1----:R-:W-:-:S04]  /*0310*/  CS2R R20, SRZ ;  /* 0x0000000000147805 */ /* 0x002fc8000001ff00 */
[----:B------:R-:W4:Y:S04]  /*0320*/  @P3 LDG.E.EL.128 R16, desc[UR6][R28.64] ;  /* 0x000000061c103981 */ /* 0x000f28000c2e1d00 */
[----:B------:R-:W3:Y:S01]  /*0330*/  @!P4 LDG.E.EL.128 R20, desc[UR6][R2.64] ;  /* 0x000000060214c981 */ /* 0x000ee2000c2e1d00 */
[----:B------:R-:W1:Y:S01]  /*0340*/  S2UR UR5, SR_CgaCtaId ;  /* 0x00000000000579c3 */ /* 0x000e620000008800 */
[----:B------:R-:W-:Y:S02]  /*0350*/  UMOV UR4, 0x400 ;  /* 0x0000040000047882 */ /* 0x000fe40000000000 */
[----:B-1----:R-:W-:Y:S01]  /*0360*/  UPRMT UR4, UR5, 0x654, UR4 ;  /* 0x0000065405047896 */ /* 0x002fe20008000004 */
[----:B------:R-:W-:Y:S02]  /*0370*/  LOP3.LUT R25, R25, 0x3f, R24, 0xf8, !PT ;  /* 0x0000003f19197812 */ /* 0x000fe400078ef818 */
[C---:B---3--:R-:W-:Y:S01]  /*0380*/  FSETP.GEU.AND P6, PT, R20.reuse, -R8, PT ;  /* 0x800000081400720b */ /* 0x048fe20003fce000 */
[C---:B------:R-:W-:Y:S01]  /*0390*/  FADD R8, R20.reuse, R8 ;  /* 0x0000000814087221 */ /* 0x040fe20000000000 */
[C---:B--2---:R-:W-:Y:S01]  /*03a0*/  FSETP.GEU.AND P3, PT, R20.reuse, -R12, PT ;  /* 0x8000000c1400720b */ /* 0x044fe20003f6e000 */
[C---:B------:R-:W-:Y:S01]  /*03b0*/  FADD R12, R20.reuse, R12 ;  /* 0x0000000c140c7221 */ /* 0x040fe20000000000 */
[C---:B----4-:R-:W-:Y:S01]  /*03c0*/  FSETP.GEU.AND P2, PT, R20.reuse, -R16, PT ;  /* 0x800000101400720b */ /* 0x050fe20003f4e000 */
[C---:B------:R-:W-:Y:S01]  /*03d0*/  FADD R16, R20.reuse, R16 ;  /* 0x0000001014107221 */ /* 0x040fe20000000000 */
[C---:B-----5:R-:W-:Y:S01]  /*03e0*/  FSETP.GEU.AND P4, PT, R20.reuse, -R4, PT ;  /* 0x800000041400720b */ /* 0x060fe20003f8e000 */
[----:B------:R-:W-:Y:S01]  /*03f0*/  FADD R4, R20, R4 ;  /* 0x0000000414047221 */ /* 0x000fe20000000000 */
[----:B------:R-:W-:Y:S01]  /*0400*/  IMAD.SHL.U32 R20, R24, 0x100, RZ ;  /* 0x0000010018147824 */ /* 0x000fe200078e00ff */
[----:B------:R-:W-:-:S04]  /*0410*/  FSEL R8, R8, RZ, P6 ;  /* 0x000000ff08087208 */ /* 0x000fc80003000000 */
[----:B------:R-:W-:Y:S02]  /*0420*/  LOP3.LUT R3, R20, 0xf00, RZ, 0xc0, !PT ;  /* 0x00000f0014037812 */ /* 0x000fe400078ec0ff */
[C---:B------:R-:W-:Y:S01]  /*0430*/  FSETP.GEU.AND P6, PT, R21.reuse, -R5, PT ;  /* 0x800000051500720b */ /* 0x040fe20003fce000 */
[----:B------:R-:W-:Y:S01]  /*0440*/  FADD R5, R21, R5 ;  /* 0x0000000515057221 */ /* 0x000fe20000000000 */
[----:B------:R-:W-:Y:S02]  /*0450*/  LOP3.LUT R28, R3, 0xc0, RZ, 0xfc, !PT ;  /* 0x000000c0031c7812 */ /* 0x000fe400078efcff */
[C---:B------:R-:W-:Y:S01]  /*0460*/  FSETP.GEU.AND P5, PT, R21.reuse, -R9, PT ;  /* 0x800000091500720b */ /* 0x040fe20003fae000 */
[----:B------:R-:W-:Y:S01]  /*0470*/  FADD R9, R21, R9 ;  /* 0x0000000915097221 */ /* 0x000fe20000000000 */
[----:B------:R-:W-:Y:S02]  /*0480*/  LOP3.LUT R2, R3, R26, RZ, 0xfc, !PT ;  /* 0x0000001a03027212 */ /* 0x000fe400078efcff */
[----:B------:R-:W-:-:S02]  /*0490*/  FSEL R12, R12, RZ, P3 ;  /* 0x000000ff0c0c7208 */ /* 0x000fc40001800000 */
[----:B------:R-:W-:Y:S02]  /*04a0*/  LOP3.LUT R26, R3, 0x80, RZ, 0xfc, !PT ;  /* 0x00000080031a7812 */ /* 0x000fe400078efcff */
[----:B------:R-:W-:Y:S02]  /*04b0*/  LEA.HI R29, R28, UR4, RZ, 0x1c ;  /* 0x000000041c1d7c11 */ /* 0x000fe4000f8fe0ff */
[C---:B------:R-:W-:Y:S01]  /*04c0*/  FSETP.GEU.AND P3, PT, R22.reuse, -R10, PT ;  /* 0x8000000a1600720b */ /* 0x040fe20003f6e000 */
[C---:B------:R-:W-:Y:S01]  /*04d0*/  FADD R10, R22.reuse, R10 ;  /* 0x0000000a160a7221 */ /* 0x040fe20000000000 */
[----:B------:R-:W-:Y:S02]  /*04e0*/  FSEL R28, R5, RZ, P6 ;  /* 0x000000ff051c7208 */ /* 0x000fe40003000000 */
[C---:B------:R-:W-:Y:S01]  /*04f0*/  FSETP.GEU.AND P6, PT, R22.reuse, -R6, PT ;  /* 0x800000061600720b */ /* 0x040fe20003fce000 */
[----:B------:R-:W1:Y:S01]  /*0500*/  S2R R5, SR_TID.X ;  /* 0x0000000000057919 */ /* 0x000e620000002100 */
[----:B------:R-:W-:Y:S01]  /*0510*/  FADD R6, R22, R6 ;  /* 0x0000000616067221 */ /* 0x000fe20000000000 */
[----:B------:R-:W-:-:S02]  /*0520*/  LOP3.LUT R20, R3, 0x40, RZ, 0xfc, !PT ;  /* 0x0000004003147812 */ /* 0x000fc400078efcff */
[----:B------:R-:W-:Y:S02]  /*0530*/  LEA.HI R27, R26, UR4, RZ, 0x1c ;  /* 0x000000041a1b7c11 */ /* 0x000fe4000f8fe0ff */
[C---:B------:R-:W-:Y:S01]  /*0540*/  FSETP.GEU.AND P0, PT, R21.reuse, -R13, PT ;  /* 0x8000000d1500720b */ /* 0x040fe20003f0e000 */
[C---:B------:R-:W-:Y:S01]  /*0550*/  FADD R13, R21.reuse, R13 ;  /* 0x0000000d150d7221 */ /* 0x040fe20000000000 */
[C---:B------:R-:W-:Y:S01]  /*0560*/  FSETP.GEU.AND P1, PT, R21.reuse, -R17, PT ;  /* 0x800000111500720b */ /* 0x040fe20003f2e000 */
[----:B------:R-:W-:Y:S01]  /*0570*/  FADD R17, R21, R17 ;  /* 0x0000001115117221 */ /* 0x000fe20000000000 */
[----:B------:R-:W-:Y:S02]  /*0580*/  FSEL R26, R9, RZ, P5 ;  /* 0x000000ff091a7208 */ /* 0x000fe40002800000 */
[----:B------:R-:W-:Y:S01]  /*0590*/  FSEL R9, R10, RZ, P3 ;  /* 0x000000ff0a097208 */ /* 0x000fe20001800000 */
[----:B------:R-:W-:Y:S01]  /*05a0*/  FADD R10, R23, R11 ;  /* 0x0000000b170a7221 */ /* 0x000fe20000000000 */
[----:B------:R-:W-:-:S02]  /*05b0*/  LEA.HI R21, R3, UR4, RZ, 0x1c ;  /* 0x0000000403157c11 */ /* 0x000fc4000f8fe0ff */
[C---:B------:R-:W-:Y:S02]  /*05c0*/  FSETP.GEU.AND P3, PT, R23.reuse, -R11, PT ;  /* 0x8000000b1700720b */ /* 0x040fe40003f6e000 */
[----:B------:R-:W-:Y:S02]  /*05d0*/  LEA.HI R3, R20, UR4, RZ, 0x1c ;  /* 0x0000000414037c11 */ /* 0x000fe4000f8fe0ff */
[----:B------:R-:W-:Y:S02]  /*05e0*/  FSEL R11, R6, RZ, P6 ;  /* 0x000000ff060b7208 */ /* 0x000fe40003000000 */
[C---:B------:R-:W-:Y:S01]  /*05f0*/  FSETP.GEU.AND P6, PT, R23.reuse, -R7, PT ;  /* 0x800000071700720b */ /* 0x040fe20003fce000 */
[----:B------:R-:W-:Y:S01]  /*0600*/  FADD R7, R23, R7 ;  /* 0x0000000717077221 */ /* 0x000fe20000000000 */
[----:B------:R-:W-:Y:S01]  /*0610*/  IMAD R21, R2, 0x4, R21 ;  /* 0x0000000402157824 */ /* 0x000fe200078e0215 */
[----:B------:R-:W-:Y:S01]  /*0620*/  FSEL R4, R4, RZ, P4 ;  /* 0x000000ff04047208 */ /* 0x000fe20002000000 */
[----:B------:R-:W-:-:S02]  /*0630*/  IMAD R3, R2, 0x4, R3 ;  /* 0x0000000402037824 */ /* 0x000fc400078e0203 */
[C---:B------:R-:W-:Y:S01]  /*0640*/  IMAD R20, R2.reuse, 0x4, R27 ;  /* 0x0000000402147824 */ /* 0x040fe200078e021b */
[----:B------:R-:W-:Y:S01]  /*0650*/  FSEL R7, R7, RZ, P6 ;  /* 0x000000ff07077208 */ /* 0x000fe20003000000 */
[----:B------:R-:W-:Y:S01]  /*0660*/  IMAD R2, R2, 0x4, R29 ;  /* 0x0000000402027824 */ /* 0x000fe200078e021d */
[C---:B------:R-:W-:Y:S01]  /*0670*/  FSETP.GEU.AND P4, PT, R22.reuse, -R14, PT ;  /* 0x8000000e1600720b */ /* 0x040fe20003f8e000 */
[----:B------:R-:W-:Y:S01]  /*0680*/  FADD R14, R22, R14 ;  /* 0x0000000e160e7221 */ /* 0x000fe20000000000 */
[----:B------:R-:W-:Y:S01]  /*0690*/  FSEL R27, R10, RZ, P3 ;  /* 0x000000ff0a1b7208 */ /* 0x000fe20001800000 */
[----:B------:R-:W-:Y:S01]  /*06a0*/  STS [R21], R4 ;  /* 0x0000000415007388 */ /* 0x000fe20000000800 */
[C---:B------:R-:W-:Y:S01]  /*06b0*/  FSETP.GEU.AND P3, PT, R23.reuse, -R15, PT ;  /* 0x8000000f1700720b */ /* 0x040fe20003f6e000 */
[----:B------:R-:W-:Y:S02]  /*06c0*/  FADD R15, R23, R15 ;  /* 0x0000000f170f7221 */ /* 0x000fe40000000000 */
[----:B------:R-:W-:Y:S01]  /*06d0*/  STS [R3+0x100], R28 ;  /* 0x0001001c03007388 */ /* 0x000fe20000000800 */
[C---:B------:R-:W-:Y:S01]  /*06e0*/  FSETP.GEU.AND P5, PT, R22.reuse, -R18, PT ;  /* 0x800000121600720b */ /* 0x040fe20003fae000 */
[----:B------:R-:W-:-:S02]  /*06f0*/  FADD R18, R22, R18 ;  /* 0x0000001216127221 */ /* 0x000fc40000000000 */
[----:B------:R-:W-:Y:S01]  /*0700*/  STS [R20+0x200], R11 ;  /* 0x0002000b14007388 */ /* 0x000fe20000000800 */
[C---:B------:R-:W-:Y:S01]  /*0710*/  FSETP.GEU.AND P6, PT, R23.reuse, -R19, PT ;  /* 0x800000131700720b */ /* 0x040fe20003fce000 */
[----:B------:R-:W-:Y:S01]  /*0720*/  FADD R19, R23, R19 ;  /* 0x0000001317137221 */ /* 0x000fe20000000000 */
[----:B------:R-:W-:Y:S01]  /*0730*/  FSEL R6, R13, RZ, P0 ;  /* 0x000000ff0d067208 */ /* 0x000fe20000000000 */
[----:B------:R2:W-:Y:S01]  /*0740*/  STS [R2+0x300], R7 ;  /* 0x0003000702007388 */ /* 0x0005e20000000800 */
[----:B------:R-:W-:-:S03]  /*0750*/  FSEL R13, R14, RZ, P4 ;  /* 0x000000ff0e0d7208 */ /* 0x000fc60002000000 */
[----:B------:R3:W-:Y:S01]  /*0760*/  STS [R21+0x40], R8 ;  /* 0x0000400815007388 */ /* 0x0007e20000000800 */
[----:B------:R-:W-:-:S03]  /*0770*/  FSEL R15, R15, RZ, P3 ;  /* 0x000000ff0f0f7208 */ /* 0x000fc60001800000 */
[----:B------:R-:W-:Y:S01]  /*0780*/  STS [R3+0x140], R26 ;  /* 0x0001401a03007388 */ /* 0x000fe20000000800 */
[----:B------:R-:W-:-:S03]  /*0790*/  FSEL R16, R16, RZ, P2 ;  /* 0x000000ff10107208 */ /* 0x000fc60001000000 */
[----:B------:R1:W-:Y:S01]  /*07a0*/  STS [R20+0x240], R9 ;  /* 0x0002400914007388 */ /* 0x0003e20000000800 */
[----:B--2---:R-:W-:Y:S02]  /*07b0*/  FSEL R7, R18, RZ, P5 ;  /* 0x000000ff12077208 */ /* 0x004fe40002800000 */
[----:B---3--:R-:W-:Y:S01]  /*07c0*/  FSEL R8, R17, RZ, P1 ;  /* 0x000000ff11087208 */ /* 0x008fe20000800000 */
[----:B------:R-:W-:Y:S01]  /*07d0*/  STS [R2+0x340], R27 ;  /* 0x0003401b02007388 */ /* 0x000fe20000000800 */
[----:B------:R-:W-:-:S03]  /*07e0*/  FSEL R19, R19, RZ, P6 ;  /* 0x000000ff13137208 */ /* 0x000fc60003000000 */
[----:B------:R-:W-:Y:S04]  /*07f0*/  STS [R21+0x80], R12 ;  /* 0x0000800c15007388 */ /* 0x000fe80000000800 */
[----:B------:R2:W-:Y:S04]  /*0800*/  STS [R3+0x180], R6 ;  /* 0x0001800603007388 */ /* 0x0005e80000000800 */
[----:B------:R-:W-:Y:S04]  /*0810*/  STS [R20+0x280], R13 ;  /* 0x0002800d14007388 */ /* 0x000fe80000000800 */
[----:B------:R-:W-:Y:S04]  /*0820*/  STS [R2+0x380], R15 ;  /* 0x0003800f02007388 */ /* 0x000fe80000000800 */
[----:B------:R-:W-:Y:S04]  /*0830*/  STS [R21+0xc0], R16 ;  /* 0x0000c01015007388 */ /* 0x000fe80000000800 */
[----:B------:R3:W-:Y:S01]  /*0840*/  STS [R3+0x1c0], R8 ;  /* 0x0001c00803007388 */ /* 0x0007e20000000800 */
[----:B-1----:R-:W-:-:S03]  /*0850*/  SHF.R.U32.HI R9, RZ, 0x4, R5 ;  /* 0x00000004ff097819 */ /* 0x002fc60000011605 */
[----:B------:R-:W-:Y:S01]  /*0860*/  STS [R20+0x2c0], R7 ;  /* 0x0002c00714007388 */ /* 0x000fe20000000800 */
[----:B------:R-:W-:-:S03]  /*0870*/  LOP3.LUT R4, R5, 0xff, RZ, 0xc0, !PT ;  /* 0x000000ff05047812 */ /* 0x000fc600078ec0ff */
[----:B------:R1:W-:Y:S01]  /*0880*/  STS [R2+0x3c0], R19 ;  /* 0x0003c01302007388 */ /* 0x0003e20000000800 */
[----:B------:R-:W-:Y:S02]  /*0890*/  LOP3.LUT R5, R9, 0xc, RZ, 0xc0, !PT ;  /* 0x0000000c09057812 */ /* 0x000fe400078ec0ff */
[C---:B--2---:R-:W-:Y:S02]  /*08a0*/  LOP3.LUT R6, R4.reuse, 0x100, RZ, 0xfc, !PT ;  /* 0x0000010004067812 */ /* 0x044fe400078efcff */
[C---:B------:R-:W-:Y:S02]  /*08b0*/  LOP3.LUT R9, R4.reuse, 0x200, RZ, 0xfc, !PT ;  /* 0x0000020004097812 */ /* 0x040fe400078efcff */
[----:B------:R-:W-:Y:S02]  /*08c0*/  SHF.R.U32.HI R6, RZ, 0x4, R6 ;  /* 0x00000004ff067819 */ /* 0x000fe40000011606 */
[----:B------:R-:W-:Y:S02]  /*08d0*/  SHF.R.U32.HI R9, RZ, 0x4, R9 ;  /* 0x00000004ff097819 */ /* 0x000fe40000011609 */
[----:B------:R-:W-:Y:S01]  /*08e0*/  LOP3.LUT R10, R4, 0x300, RZ, 0xfc, !PT ;  /* 0x00000300040a7812 */ /* 0x000fe200078efcff */
[----:B------:R-:W-:Y:S01]  /*08f0*/  VIADD R5, R5, UR4 ;  /* 0x0000000405057c36 */ /* 0x000fe20008000000 */
[----:B------:R-:W-:-:S02]  /*0900*/  LOP3.LUT R6, R6, 0x1c, RZ, 0xc0, !PT ;  /* 0x0000001c06067812 */ /* 0x000fc400078ec0ff */
[----:B------:R-:W-:Y:S02]  /*0910*/  LOP3.LUT R9, R9, 0x2c, RZ, 0xc0, !PT ;  /* 0x0000002c09097812 */ /* 0x000fe400078ec0ff */
[----:B---3--:R-:W-:Y:S02]  /*0920*/  SHF.R.U32.HI R8, RZ, 0x4, R10 ;  /* 0x00000004ff087819 */ /* 0x008fe4000001160a */
[----:B------:R-:W-:Y:S01]  /*0930*/  LOP3.LUT R11, R4, 0x400, RZ, 0xfc, !PT ;  /* 0x00000400040b7812 */ /* 0x000fe200078efcff */
[----:B------:R-:W-:Y:S01]  /*0940*/  VIADD R3, R6, UR4 ;  /* 0x0000000406037c36 */ /* 0x000fe20008000000 */
[----:B-1----:R-:W-:Y:S01]  /*0950*/  LOP3.LUT R2, R8, 0x3c, RZ, 0xc0, !PT ;  /* 0x0000003c08027812 */ /* 0x002fe200078ec0ff */
[C---:B------:R-:W-:Y:S01]  /*0960*/  IMAD R5, R4.reuse, 0x4, R5 ;  /* 0x0000000404057824 */ /* 0x040fe200078e0205 */
[----:B------:R-:W-:Y:S01]  /*0970*/  SHF.R.U32.HI R11, RZ, 0x4, R11 ;  /* 0x00000004ff0b7819 */ /* 0x000fe2000001160b */
[----:B------:R-:W-:Y:S01]  /*0980*/  VIADD R7, R9, UR4 ;  /* 0x0000000409077c36 */ /* 0x000fe20008000000 */
[----:B------:R-:W-:Y:S01]  /*0990*/  BAR.SYNC.DEFER_BLOCKING 0x0 ;  /* 0x0000000000007b1d */ /* 0x000fe20000010000 */
[C---:B------:R-:W-:Y:S01]  /*09a0*/  IMAD R10, R4.reuse, 0x4, R3 ;  /* 0x00000004040a7824 */ /* 0x040fe200078e0203 */
[----:B------:R-:W-:Y:S01]  /*09b0*/  LOP3.LUT R11, R11, 0x4c, RZ, 0xc0, !PT ;  /* 0x0000004c0b0b7812 */ /* 0x000fe200078ec0ff */
[----:B------:R-:W-:-:S02]  /*09c0*/  IMAD R8, R4, 0x4, R7 ;  /* 0x0000000404087824 */ /* 0x000fc400078e0207 */
[----:B------:R-:W-:Y:S02]  /*09d0*/  VIADD R7, R2, UR4 ;  /* 0x0000000402077c36 */ /* 0x000fe40008000000 */
[----:B------:R-:W-:Y:S01]  /*09e0*/  VIADD R11, R11, UR4 ;  /* 0x000000040b0b7c36 */ /* 0x000fe20008000000 */
[----:B------:R-:W1:Y:S01]  /*09f0*/  LDC.64 R2, c[0x0][0x220] ;  /* 0x00008800ff027b82 */ /* 0x000e620000000a00 */
[C---:B------:R-:W-:Y:S02]  /*0a00*/  IMAD R6, R4.reuse, 0x4, R7 ;  /* 0x0000000404067824 */ /* 0x040fe400078e0207 */
[----:B------:R-:W-:Y:S01]  /*0a10*/  IMAD R7, R4, 0x4, R11 ;  /* 0x0000000404077824 */ /* 0x000fe200078e020b */
[----:B------:R2:W3:Y:S04]  /*0a20*/  LDS R9, [R5] ;  /* 0x0000000005097984 */ /* 0x0004e80000000800 */
[----:B------:R-:W4:Y:S04]  /*0a30*/  LDS R10, [R10+0x400] ;  /* 0x000400000a0a7984 */ /* 0x000f280000000800 */
[----:B------:R-:W5:Y:S04]  /*0a40*/  LDS R8, [R8+0x800] ;  /* 0x0008000008087984 */ /* 0x000f680000000800 */
[----:B------:R-:W4:Y:S01]  /*0a50*/  LDS R6, [R6+0xc00] ;  /* 0x000c000006067984 */ /* 0x000f220000000800 */
[----:B------:R-:W-:-:S03]  /*0a60*/  SHF.R.U32.HI R12, RZ, 0x6, R24 ;  /* 0x00000006ff0c7819 */ /* 0x000fc60000011618 */
[----:B------:R-:W4:Y:S01]  /*0a70*/  LDS R7, [R7+0x1000] ;  /* 0x0010000007077984 */ /* 0x000f220000000800 */
[----:B--2---:R-:W-:Y:S02]  /*0a80*/  SGXT.U32 R5, R12, 0x2 ;  /* 0x000000020c05781a */ /* 0x004fe40000000000 */
[----:B------:R-:W-:Y:S02]  /*0a90*/  ISETP.GE.AND P0, PT, R25, 0x31, PT ;  /* 0x000000311900780c */ /* 0x000fe40003f06270 */
[----:B------:R-:W-:-:S04]  /*0aa0*/  LOP3.LUT R0, R0, R5, RZ, 0xfc, !PT ;  /* 0x0000000500007212 */ /* 0x000fc800078efcff */
[C---:B------:R-:W-:Y:S02]  /*0ab0*/  LOP3.LUT R5, R0.reuse, 0x4, RZ, 0xfc, !PT ;  /* 0x0000000400057812 */ /* 0x040fe400078efcff */
[C---:B------:R-:W-:Y:S02]  /*0ac0*/  ISETP.LT.AND P3, PT, R0.reuse, 0x200, !P0 ;  /* 0x000002000000780c */ /* 0x040fe40004761270 */
[C---:B------:R-:W-:Y:S02]  /*0ad0*/  LOP3.LUT R11, R0.reuse, 0x8, RZ, 0xfc, !PT ;  /* 0x00000008000b7812 */ /* 0x040fe400078efcff */
[----:B------:R-:W-:Y:S01]  /*0ae0*/  ISETP.LT.AND P2, PT, R5, 0x200, !P0 ;  /* 0x000002000500780c */ /* 0x000fe20004741270 */
[C---:B------:R-:W-:Y:S01]  /*0af0*/  IMAD R5, R0.reuse, 0x31, R25 ;  /* 0x0000003100057824 */ /* 0x040fe200078e0219 */
[C---:B------:R-:W-:Y:S02]  /*0b00*/  LOP3.LUT R12, R0.reuse, 0xc, RZ, 0xfc, !PT ;  /* 0x0000000c000c7812 */ /* 0x040fe400078efcff */
[----:B------:R-:W-:-:S02]  /*0b10*/  LOP3.LUT R13, R0, 0x10, RZ, 0xfc, !PT ;  /* 0x00000010000d7812 */ /* 0x000fc400078efcff */
[----:B------:R-:W-:Y:S02]  /*0b20*/  ISETP.LT.AND P1, PT, R11, 0x200, !P0 ;  /* 0x000002000b00780c */ /* 0x000fe40004721270 */
[----:B------:R-:W-:Y:S02]  /*0b30*/  LOP3.LUT R11, R0, 0x14, RZ, 0xfc, !PT ;  /* 0x00000014000b7812 */ /* 0x000fe400078efcff */
[----:B------:R-:W-:Y:S02]  /*0b40*/  ISETP.LT.AND P6, PT, R12, 0x200, !P0 ;  /* 0x000002000c00780c */ /* 0x000fe400047c1270 */
[----:B------:R-:W-:Y:S01]  /*0b50*/  ISETP.LT.AND P5, PT, R13, 0x200, !P0 ;  /* 0x000002000d00780c */ /* 0x000fe200047a1270 */
[--C-:B-1----:R-:W-:Y:S01]  /*0b60*/  IMAD.WIDE R12, R5, 0x4, R2.reuse ;  /* 0x00000004050c7825 */ /* 0x102fe200078e0202 */
[----:B------:R-:W-:Y:S02]  /*0b70*/  ISETP.LT.AND P4, PT, R11, 0x200, !P0 ;  /* 0x000002000b00780c */ /* 0x000fe40004781270 */
[C---:B------:R-:W-:Y:S01]  /*0b80*/  LOP3.LUT R11, R0.reuse, 0x18, RZ, 0xfc, !PT ;  /* 0x00000018000b7812 */ /* 0x040fe200078efcff */
[C---:B------:R-:W-:Y:S01]  /*0b90*/  VIADD R15, R5.reuse, 0xc4 ;  /* 0x000000c4050f7836 */ /* 0x040fe20000000000 */
[----:B---3--:R1:W-:Y:S01]  /*0ba0*/  @P3 STG.E desc[UR6][R12.64], R9 ;  /* 0x000000090c003986 */ /* 0x0083e2000c101906 */
[----:B------:R-:W-:Y:S01]  /*0bb0*/  VIADD R17, R5, 0x188 ;  /* 0x0000018805117836 */ /* 0x000fe20000000000 */
[----:B------:R-:W-:Y:S01]  /*0bc0*/  ISETP.LT.AND P3, PT, R11, 0x200, !P0 ;  /* 0x000002000b00780c */ /* 0x000fe20004761270 */
[----:B------:R-:W-:Y:S01]  /*0bd0*/  IMAD.WIDE R14, R15, 0x4, R2 ;  /* 0x000000040f0e7825 */ /* 0x000fe200078e0202 */
[----:B------:R-:W-:-:S03]  /*0be0*/  LOP3.LUT R11, R0, 0x1c, RZ, 0xfc, !PT ;  /* 0x0000001c000b7812 */ /* 0x000fc600078efcff */
[----:B------:R-:W-:Y:S01]  /*0bf0*/  VIADD R19, R5, 0x24c ;  /* 0x0000024c05137836 */ /* 0x000fe20000000000 */
[----:B----4-:R-:W-:Y:S01]  /*0c00*/  @P2 STG.E desc[UR6][R14.64], R10 ;  /* 0x0000000a0e002986 */ /* 0x010fe2000c101906 */
[----:B------:R-:W-:Y:S01]  /*0c10*/  IMAD.WIDE R16, R17, 0x4, R2 ;  /* 0x0000000411107825 */ /* 0x000fe200078e0202 */
[----:B------:R-:W-:-:S03]  /*0c20*/  ISETP.LT.AND P2, PT, R11, 0x200, !P0 ;  /* 0x000002000b00780c */ /* 0x000fc60004741270 */
[--C-:B------:R-:W-:Y:S01]  /*0c30*/  IMAD.WIDE R18, R19, 0x4, R2.reuse ;  /* 0x0000000413127825 */ /* 0x100fe200078e0202 */
[C---:B------:R-:W-:Y:S02]  /*0c40*/  LOP3.LUT R11, R0.reuse, 0x20, RZ, 0xfc, !PT ;  /* 0x00000020000b7812 */ /* 0x040fe400078efcff */
[----:B-1----:R-:W-:Y:S01]  /*0c50*/  LOP3.LUT R9, R0, 0x24, RZ, 0xfc, !PT ;  /* 0x0000002400097812 */ /* 0x002fe200078efcff */
[----:B------:R-:W-:Y:S01]  /*0c60*/  VIADD R21, R5, 0x310 ;  /* 0x0000031005157836 */ /* 0x000fe20000000000 */
[----:B-----5:R1:W-:Y:S01]  /*0c70*/  @P1 STG.E desc[UR6][R16.64], R8 ;  /* 0x0000000810001986 */ /* 0x0203e2000c101906 */
[----:B------:R-:W-:Y:S02]  /*0c80*/  ISETP.LT.AND P1, PT, R11, 0x200, !P0 ;  /* 0x000002000b00780c */ /* 0x000fe40004721270 */
[----:B------:R-:W-:Y:S01]  /*0c90*/  IMAD.WIDE R12, R21, 0x4, R2 ;  /* 0x00000004150c7825 */ /* 0x000fe200078e0202 */
[----:B0-----:R-:W-:Y:S01]  /*0ca0*/  @P6 STG.E desc[UR6][R18.64], R6 ;  /* 0x0000000612006986 */ /* 0x001fe2000c101906 */
[----:B------:R-:W-:-:S02]  /*0cb0*/  ISETP.LT.AND P6, PT, R9, 0x200, !P0 ;  /* 0x000002000900780c */ /* 0x000fc400047c1270 */
[----:B------:R-:W-:Y:S02]  /*0cc0*/  LOP3.LUT R11, R0, 0x28, RZ, 0xfc, !PT ;  /* 0x00000028000b7812 */ /* 0x000fe400078efcff */
[C---:B------:R-:W-:Y:S02]  /*0cd0*/  LOP3.LUT R9, R4.reuse, 0x600, RZ, 0xfc, !PT ;  /* 0x0000060004097812 */ /* 0x040fe400078efcff */
[----:B-1----:R-:W-:Y:S01]  /*0ce0*/  LOP3.LUT R8, R4, 0x500, RZ, 0xfc, !PT ;  /* 0x0000050004087812 */ /* 0x002fe200078efcff */
[----:B------:R0:W-:Y:S01]  /*0cf0*/  @P5 STG.E desc[UR6][R12.64], R7 ;  /* 0x000000070c005986 */ /* 0x0001e2000c101906 */
[----:B------:R-:W-:Y:S02]  /*0d00*/  ISETP.LT.AND P5, PT, R11, 0x200, !P0 ;  /* 0x000002000b00780c */ /* 0x000fe400047a1270 */
[----:B------:R-:W-:Y:S02]  /*0d10*/  SHF.R.U32.HI R8, RZ, 0x4, R8 ;  /* 0x00000004ff087819 */ /* 0x000fe40000011608 */
[----:B------:R-:W-:-:S02]  /*0d20*/  SHF.R.U32.HI R10, RZ, 0x4, R9 ;  /* 0x00000004ff0a7819 */ /* 0x000fc40000011609 */
[C---:B------:R-:W-:Y:S02]  /*0d30*/  LOP3.LUT R11, R4.reuse, 0x700, RZ, 0xfc, !PT ;  /* 0x00000700040b7812 */ /* 0x040fe400078efcff */
[----:B------:R-:W-:Y:S02]  /*0d40*/  LOP3.LUT R14, R4, 0x800, RZ, 0xfc, !PT ;  /* 0x00000800040e7812 */ /* 0x000fe400078efcff */
[----:B------:R-:W-:Y:S02]  /*0d50*/  LOP3.LUT R9, R8, 0x5c, RZ, 0xc0, !PT ;  /* 0x0000005c08097812 */ /* 0x000fe400078ec0ff */
[----:B------:R-:W-:Y:S02]  /*0d60*/  LOP3.LUT R10, R10, 0x6c, RZ, 0xc0, !PT ;  /* 0x0000006c0a0a7812 */ /* 0x000fe400078ec0ff */
[----:B0-----:R-:W-:Y:S01]  /*0d70*/  SHF.R.U32.HI R12, RZ, 0x4, R11 ;  /* 0x00000004ff0c7819 */ /* 0x001fe2000001160b */
[----:B------:R-:W-:Y:S01]  /*0d80*/  VIADD R9, R9, UR4 ;  /* 0x0000000409097c36 */ /* 0x000fe20008000000 */
[----:B------:R-:W-:Y:S01]  /*0d90*/  SHF.R.U32.HI R8, RZ, 0x4, R14 ;  /* 0x00000004ff087819 */ /* 0x000fe2000001160e */
[----:B------:R-:W-:Y:S01]  /*0da0*/  VIADD R11, R10, UR4 ;  /* 0x000000040a0b7c36 */ /* 0x000fe20008000000 */
[----:B------:R-:W-:-:S02]  /*0db0*/  LOP3.LUT R7, R4, 0xd00, RZ, 0xfc, !PT ;  /* 0x00000d0004077812 */ /* 0x000fc400078efcff */
[----:B------:R-:W-:Y:S01]  /*0dc0*/  LOP3.LUT R12, R12, 0x7c, RZ, 0xc0, !PT ;  /* 0x0000007c0c0c7812 */ /* 0x000fe200078ec0ff */
[C---:B------:R-:W-:Y:S01]  /*0dd0*/  IMAD R9, R4.reuse, 0x4, R9 ;  /* 0x0000000404097824 */ /* 0x040fe200078e0209 */
[----:B------:R-:W-:Y:S02]  /*0de0*/  LOP3.LUT R15, R4, 0x900, RZ, 0xfc, !PT ;  /* 0x00000900040f7812 */ /* 0x000fe400078efcff */
[----:B------:R-:W-:Y:S02]  /*0df0*/  LOP3.LUT R8, R8, 0x8c, RZ, 0xc0, !PT ;  /* 0x0000008c08087812 */ /* 0x000fe400078ec0ff */
[C---:B------:R-:W-:Y:S01]  /*0e00*/  LOP3.LUT R16, R4.reuse, 0xa00, RZ, 0xfc, !PT ;  /* 0x00000a0004107812 */ /* 0x040fe200078efcff */
[C---:B------:R-:W-:Y:S01]  /*0e10*/  IMAD R11, R4.reuse, 0x4, R11 ;  /* 0x00000004040b7824 */ /* 0x040fe200078e020b */
[C---:B------:R-:W-:Y:S02]  /*0e20*/  LOP3.LUT R17, R4.reuse, 0xb00, RZ, 0xfc, !PT ;  /* 0x00000b0004117812 */ /* 0x040fe400078efcff */
[----:B------:R-:W-:-:S02]  /*0e30*/  LOP3.LUT R18, R4, 0xc00, RZ, 0xfc, !PT ;  /* 0x00000c0004127812 */ /* 0x000fc400078efcff */
[----:B------:R-:W-:Y:S01]  /*0e40*/  SHF.R.U32.HI R10, RZ, 0x4, R7 ;  /* 0x00000004ff0a7819 */ /* 0x000fe20000011607 */
[----:B------:R-:W-:Y:S01]  /*0e50*/  VIADD R7, R12, UR4 ;  /* 0x000000040c077c36 */ /* 0x000fe20008000000 */
[----:B------:R-:W-:Y:S01]  /*0e60*/  LOP3.LUT R6, R4, 0xe00, RZ, 0xfc, !PT ;  /* 0x00000e0004067812 */ /* 0x000fe200078efcff */
[----:B------:R-:W-:Y:S01]  /*0e70*/  VIADD R13, R8, UR4 ;  /* 0x00000004080d7c36 */ /* 0x000fe20008000000 */
[----:B------:R-:W-:Y:S01]  /*0e80*/  SHF.R.U32.HI R15, RZ, 0x4, R15 ;  /* 0x00000004ff0f7819 */ /* 0x000fe2000001160f */
[----:B------:R-:W0:Y:S01]  /*0e90*/  LDS R21, [R9+0x1400] ;  /* 0x0014000009157984 */ /* 0x000e220000000800 */
[----:B------:R-:W-:Y:S02]  /*0ea0*/  SHF.R.U32.HI R16, RZ, 0x4, R16 ;  /* 0x00000004ff107819 */ /* 0x000fe40000011610 */
[----:B------:R-:W-:Y:S01]  /*0eb0*/  SHF.R.U32.HI R17, RZ, 0x4, R17 ;  /* 0x00000004ff117819 */ /* 0x000fe20000011611 */
[----:B------:R1:W2:Y:S01]  /*0ec0*/  LDS R23, [R11+0x1800] ;  /* 0x001800000b177984 */ /* 0x0002a20000000800 */
[----:B------:R-:W-:Y:S01]  /*0ed0*/  SHF.R.U32.HI R18, RZ, 0x4, R18 ;  /* 0x00000004ff127819 */ /* 0x000fe20000011612 */
[C---:B------:R-:W-:Y:S01]  /*0ee0*/  IMAD R7, R4.reuse, 0x4, R7 ;  /* 0x0000000404077824 */ /* 0x040fe200078e0207 */
[----:B------:R-:W-:Y:S01]  /*0ef0*/  SHF.R.U32.HI R12, RZ, 0x4, R6 ;  /* 0x00000004ff0c7819 */ /* 0x000fe20000011606 */
[----:B------:R-:W-:Y:S01]  /*0f00*/  IMAD R13, R4, 0x4, R13 ;  /* 0x00000004040d7824 */ /* 0x000fe200078e020d */
[----:B------:R-:W-:-:S02]  /*0f10*/  LOP3.LUT R15, R15, 0x9c, RZ, 0xc0, !PT ;  /* 0x0000009c0f0f7812 */ /* 0x000fc400078ec0ff */
[----:B------:R-:W-:Y:S01]  /*0f20*/  LOP3.LUT R6, R16, 0xac, RZ, 0xc0, !PT ;  /* 0x000000ac10067812 */ /* 0x000fe200078ec0ff */
[----:B------:R3:W4:Y:S01]  /*0f30*/  LDS R25, [R7+0x1c00] ;  /* 0x001c000007197984 */ /* 0x0007220000000800 */
[----:B------:R-:W-:Y:S02]  /*0f40*/  LOP3.LUT R17, R17, 0xbc, RZ, 0xc0, !PT ;  /* 0x000000bc11117812 */ /* 0x000fe400078ec0ff */
[----:B------:R-:W-:Y:S01]  /*0f50*/  LOP3.LUT R18, R18, 0xcc, RZ, 0xc0, !PT ;  /* 0x000000cc12127812 */ /* 0x000fe200078ec0ff */
[----:B------:R-:W-:Y:S01]  /*0f60*/  VIADD R15, R15, UR4 ;  /* 0x000000040f0f7c36 */ /* 0x000fe20008000000 */
[----:B------:R-:W-:Y:S01]  /*0f70*/  LOP3.LUT R10, R10, 0xdc, RZ, 0xc0, !PT ;  /* 0x000000dc0a0a7812 */ /* 0x000fe200078ec0ff */
[----:B-1----:R-:W-:Y:S01]  /*0f80*/  VIADD R11, R6, UR4 ;  /* 0x00000004060b7c36 */ /* 0x002fe20008000000 */
[----:B------:R-:W-:Y:S01]  /*0f90*/  LOP3.LUT R12, R12, 0xec, RZ, 0xc0, !PT ;  /* 0x000000ec0c0c7812 */ /* 0x000fe200078ec0ff */
[----:B------:R-:W1:Y:S01]  /*0fa0*/  LDS R19, [R13+0x2000] ;  /* 0x002000000d137984 */ /* 0x000e620000000800 */
[----:B------:R-:W-:-:S02]  /*0fb0*/  VIADD R17, R17, UR4 ;  /* 0x0000000411117c36 */ /* 0x000fc40008000000 */
[----:B------:R-:W-:Y:S02]  /*0fc0*/  VIADD R27, R18, UR4 ;  /* 0x00000004121b7c36 */ /* 0x000fe40008000000 */
[----:B------:R-:W-:Y:S02]  /*0fd0*/  IMAD R15, R4, 0x4, R15 ;  /* 0x00000004040f7824 */ /* 0x000fe400078e020f */
[----:B------:R-:W-:Y:S02]  /*0fe0*/  VIADD R29, R10, UR4 ;  /* 0x000000040a1d7c36 */ /* 0x000fe40008000000 */
[----:B------:R-:W-:Y:S02]  /*0ff0*/  VIADD R6, R12, UR4 ;  /* 0x000000040c067c36 */ /* 0x000fe40008000000 */
[C---:B------:R-:W-:Y:S01]  /*1000*/  IMAD R20, R4.reuse, 0x4, R11 ;  /* 0x0000000404147824 */ /* 0x040fe200078e020b */
[----:B------:R-:W5:Y:S01]  /*1010*/  LDS R15, [R15+0x2400] ;  /* 0x002400000f0f7984 */ /* 0x000f620000000800 */
[----:B------:R-:W-:-:S02]  /*1020*/  IMAD R11, R4, 0x4, R17 ;  /* 0x00000004040b7824 */ /* 0x000fc400078e0211 */
[C---:B------:R-:W-:Y:S01]  /*1030*/  IMAD R14, R4.reuse, 0x4, R27 ;  /* 0x00000004040e7824 */ /* 0x040fe200078e021b */
[----:B------:R-:W1:Y:S01]  /*1040*/  LDS R13, [R20+0x2800] ;  /* 0x00280000140d7984 */ /* 0x000e620000000800 */
[C---:B------:R-:W-:Y:S02]  /*1050*/  IMAD R12, R4.reuse, 0x4, R29 ;  /* 0x00000004040c7824 */ /* 0x040fe400078e021d */
[C---:B------:R-:W-:Y:S01]  /*1060*/  IMAD R10, R4.reuse, 0x4, R6 ;  /* 0x00000004040a7824 */ /* 0x040fe200078e0206 */
[----:B------:R-:W1:Y:S04]  /*1070*/  LDS R11, [R11+0x2c00] ;  /* 0x002c00000b0b7984 */ /* 0x000e680000000800 */
[----:B------:R-:W1:Y:S04]  /*1080*/  LDS R14, [R14+0x3000] ;  /* 0x003000000e0e7984 */ /* 0x000e680000000800 */
[----:B------:R-:W5:Y:S04]  /*1090*/  LDS R12, [R12+0x3400] ;  /* 0x003400000c0c7984 */ /* 0x000f680000000800 */
[----:B------:R-:W5:Y:S01]  /*10a0*/  LDS R10, [R10+0x3800] ;  /* 0x003800000a0a7984 */ /* 0x000f620000000800 */
[C---:B---3--:R-:W-:Y:S01]  /*10b0*/  VIADD R7, R5.reuse, 0x3d4 ;  /* 0x000003d405077836 */ /* 0x048fe20000000000 */
[----:B------:R-:W-:Y:S01]  /*10c0*/  LOP3.LUT R22, R4, 0xf00, RZ, 0xfc, !PT ;  /* 0x00000f0004167812 */ /* 0x000fe200078efcff */
[----:B------:R-:W-:-:S02]  /*10d0*/  VIADD R9, R5, 0x498 ;  /* 0x0000049805097836 */ /* 0x000fc40000000000 */
[----:B------:R-:W-:Y:S01]  /*10e0*/  IMAD.WIDE R6, R7, 0x4, R2 ;  /* 0x0000000407067825 */ /* 0x000fe200078e0202 */
[----:B------:R-:W-:Y:S02]  /*10f0*/  SHF.R.U32.HI R22, RZ, 0x4, R22 ;  /* 0x00000004ff167819 */ /* 0x000fe40000011616 */
[C---:B------:R-:W-:Y:S01]  /*1100*/  LOP3.LUT R16, R0.reuse, 0x2c, RZ, 0xfc, !PT ;  /* 0x0000002c00107812 */ /* 0x040fe200078efcff */
[--C-:B------:R-:W-:Y:S01]  /*1110*/  IMAD.WIDE R8, R9, 0x4, R2.reuse ;  /* 0x0000000409087825 */ /* 0x100fe200078e0202 */
[----:B------:R-:W-:Y:S01]  /*1120*/  LOP3.LUT R18, R0, 0x30, RZ, 0xfc, !PT ;  /* 0x0000003000127812 */ /* 0x000fe200078efcff */
[----:B0-----:R0:W-:Y:S01]  /*1130*/  @P4 STG.E desc[UR6][R6.64], R21 ;  /* 0x0000001506004986 */ /* 0x0011e2000c101906 */
[----:B------:R-:W-:Y:S01]  /*1140*/  LOP3.LUT R22, R22, 0xfc, RZ, 0xc0, !PT ;  /* 0x000000fc16167812 */ /* 0x000fe200078ec0ff */
[C---:B------:R-:W-:Y:S02]  /*1150*/  VIADD R17, R5.reuse, 0x55c ;  /* 0x0000055c05117836 */ /* 0x040fe40000000000 */
[----:B------:R-:W-:Y:S01]  /*1160*/  VIADD R27, R5, 0x620 ;  /* 0x00000620051b7836 */ /* 0x000fe20000000000 */
[----:B------:R-:W-:Y:S01]  /*1170*/  ISETP.LT.AND P4, PT, R16, 0x200, !P0 ;  /* 0x000002001000780c */ /* 0x000fe20004781270 */
[----:B--2---:R2:W-:Y:S01]  /*1180*/  @P3 STG.E desc[UR6][R8.64], R23 ;  /* 0x0000001708003986 */ /* 0x0045e2000c101906 */
[----:B------:R-:W-:Y:S01]  /*1190*/  IMAD.WIDE R16, R17, 0x4, R2 ;  /* 0x0000000411107825 */ /* 0x000fe200078e0202 */
[----:B------:R-:W-:-:S02]  /*11a0*/  ISETP.LT.AND P3, PT, R18, 0x200, !P0 ;  /* 0x000002001200780c */ /* 0x000fc40004761270 */
[----:B------:R-:W-:Y:S01]  /*11b0*/  LOP3.LUT R18, R0, 0x34, RZ, 0xfc, !PT ;  /* 0x0000003400127812 */ /* 0x000fe200078efcff */
[----:B0-----:R-:W-:Y:S01]  /*11c0*/  IMAD.WIDE R6, R27, 0x4, R2 ;  /* 0x000000041b067825 */ /* 0x001fe200078e0202 */
[----:B----4-:R0:W-:Y:S02]  /*11d0*/  @P2 STG.E desc[UR6][R16.64], R25 ;  /* 0x0000001910002986 */ /* 0x0101e4000c101906 */
[----:B------:R-:W-:Y:S01]  /*11e0*/  ISETP.LT.AND P2, PT, R18, 0x200, !P0 ;  /* 0x000002001200780c */ /* 0x000fe20004741270 */
[----:B--2---:R-:W-:Y:S01]  /*11f0*/  VIADD R9, R22, UR4 ;  /* 0x0000000416097c36 */ /* 0x004fe20008000000 */
[C---:B------:R-:W-:Y:S02]  /*1200*/  LOP3.LUT R8, R0.reuse, 0x38, RZ, 0xfc, !PT ;  /* 0x0000003800087812 */ /* 0x040fe400078efcff */
[----:B------:R-:W-:Y:S01]  /*1210*/  LOP3.LUT R0, R0, 0x3c, RZ, 0xfc, !PT ;  /* 0x0000003c00007812 */ /* 0x000fe200078efcff */
[C---:B------:R-:W-:Y:S01]  /*1220*/  VIADD R21, R5.reuse, 0x6e4 ;  /* 0x000006e405157836 */ /* 0x040fe20000000000 */
[----:B-1----:R1:W-:Y:S01]  /*1230*/  @P1 STG.E desc[UR6][R6.64], R19 ;  /* 0x0000001306001986 */ /* 0x0023e2000c101906 */
[----:B------:R-:W-:Y:S01]  /*1240*/  IMAD R4, R4, 0x4, R9 ;  /* 0x0000000404047824 */ /* 0x000fe200078e0209 */
[----:B------:R-:W-:Y:S01]  /*1250*/  ISETP.LT.AND P1, PT, R8, 0x200, !P0 ;  /* 0x000002000800780c */ /* 0x000fe20004721270 */
[C---:B------:R-:W-:Y:S01]  /*1260*/  VIADD R9, R5.reuse, 0x7a8 ;  /* 0x000007a805097836 */ /* 0x040fe20000000000 */
[----:B------:R-:W-:Y:S01]  /*1270*/  ISETP.LT.AND P0, PT, R0, 0x200, !P0 ;  /* 0x000002000000780c */ /* 0x000fe20004701270 */
[----:B0-----:R-:W-:-:S02]  /*1280*/  VIADD R17, R5, 0x86c ;  /* 0x0000086c05117836 */ /* 0x001fc40000000000 */
[----:B------:R-:W-:Y:S02]  /*1290*/  VIADD R23, R5, 0x930 ;  /* 0x0000093005177836 */ /* 0x000fe40000000000 */
[----:B------:R-:W-:-:S04]  /*12a0*/  IMAD.WIDE R20, R21, 0x4, R2 ;  /* 0x0000000415147825 */ /* 0x000fc800078e0202 */
[C---:B------:R-:W-:Y:S02]  /*12b0*/  VIADD R25, R5.reuse, 0x9f4 ;  /* 0x000009f405197836 */ /* 0x040fe40000000000 */
[----:B------:R-:W-:Y:S02]  /*12c0*/  VIADD R27, R5, 0xab8 ;  /* 0x00000ab8051b7836 */ /* 0x000fe40000000000 */
[--C-:B------:R-:W-:Y:S01]  /*12d0*/  IMAD.WIDE R8, R9, 0x4, R2.reuse ;  /* 0x0000000409087825 */ /* 0x100fe200078e0202 */
[----:B-----5:R0:W-:Y:S03]  /*12e0*/  @P6 STG.E desc[UR6][R20.64], R15 ;  /* 0x0000000f14006986 */ /* 0x0201e6000c101906 */
[--C-:B-1----:R-:W-:Y:S01]  /*12f0*/  IMAD.WIDE R6, R17, 0x4, R2.reuse ;  /* 0x0000000411067825 */ /* 0x102fe200078e0202 */
[----:B------:R0:W-:Y:S03]  /*1300*/  @P5 STG.E desc[UR6][R8.64], R13 ;  /* 0x0000000d08005986 */ /* 0x0001e6000c101906 */
[--C-:B------:R-:W-:Y:S01]  /*1310*/  IMAD.WIDE R16, R23, 0x4, R2.reuse ;  /* 0x0000000417107825 */ /* 0x100fe200078e0202 */
[----:B------:R0:W-:Y:S03]  /*1320*/  @P4 STG.E desc[UR6][R6.64], R11 ;  /* 0x0000000b06004986 */ /* 0x0001e6000c101906 */
[--C-:B------:R-:W-:Y:S01]  /*1330*/  IMAD.WIDE R18, R25, 0x4, R2.reuse ;  /* 0x0000000419127825 */ /* 0x100fe200078e0202 */
[----:B------:R0:W-:Y:S03]  /*1340*/  @P3 STG.E desc[UR6][R16.64], R14 ;  /* 0x0000000e10003986 */ /* 0x0001e6000c101906 */
[----:B------:R-:W-:Y:S01]  /*1350*/  IMAD.WIDE R22, R27, 0x4, R2 ;  /* 0x000000041b167825 */ /* 0x000fe200078e0202 */
[----:B------:R0:W-:Y:S04]  /*1360*/  @P2 STG.E desc[UR6][R18.64], R12 ;  /* 0x0000000c12002986 */ /* 0x0001e8000c101906 */
[----:B------:R0:W-:Y:S02]  /*1370*/  @P1 STG.E desc[UR6][R22.64], R10 ;  /* 0x0000000a16001986 */ /* 0x0001e4000c101906 */
[----:B0-----:R-:W-:Y:S05]  /*1380*/  @!P0 EXIT ;  /* 0x000000000000894d */ /* 0x001fea0003800000 */
[----:B0-----:R-:W0:Y:S01]  /*1390*/  LDS R7, [R4+0x3c00] ;  /* 0x003c000004077984 */ /* 0x001e220000000800 */
[----:B------:R-:W-:-:S04]  /*13a0*/  VIADD R5, R5, 0xb7c ;  /* 0x00000b7c05057836 */ /* 0x000fc80000000000 */
[----:B------:R-:W-:-:S05]  /*13b0*/  IMAD.WIDE R2, R5, 0x4, R2 ;  /* 0x0000000405027825 */ /* 0x000fca00078e0202 */
[----:B0-----:R-:W-:Y:S01]  /*13c0*/  STG.E desc[UR6][R2.64], R7 ;  /* 0x0000000702007986 */ /* 0x001fe2000c101906 */
[----:B------:R-:W-:Y:S05]  /*13d0*/  EXIT ;  /* 0x000000000000794d */ /* 0x000fea0003800000 */
.L_x_0:
[----:B------:R-:W-:-:S00]  /*13e0*/  BRA `(.L_x_0) ;  /* 0xfffffffc00fc7947 */ /* 0x000fc0000383ffff */
[----:B------:R-:W-:-:S00]  /*13f0*/  NOP ;  /* 0x0000000000007918 */ /* 0x000fc00000000000 */
        /* <DEDUP_REMOVED lines=8> */
.L_x_1:


//--------------------- .nv.shared.triton_poi_fused_convolution_relu_5 --------------------------
	.section	.nv.shared.triton_poi_fused_convolution_relu_5,"aw",@nobits
	.sectionflags	@""
	.align	16
	.zero		1024


//--------------------- .nv.constant0.triton_poi_fused_convolution_relu_5 --------------------------
	.section	.nv.constant0.triton_poi_fused_convolution_relu_5,"a",@progbits
	.sectionflags	@""
	.align	4
.nv.constant0.triton_poi_fused_convolution_relu_5:
	.zero		560
